//
// Generated by NVIDIA NVVM Compiler
//
// Compiler Build ID: CL-36424714
// Cuda compilation tools, release 13.0, V13.0.88
// Based on NVVM 20.0.0
//

.version 9.0
.target sm_100
.address_size 64


.func _Z9QuickSortPhii(
	.param .b64 _Z9QuickSortPhii_param_0,
	.param .b32 _Z9QuickSortPhii_param_1,
	.param .b32 _Z9QuickSortPhii_param_2
)
{
	.reg .pred 	%p<10>;
	.reg .b16 	%rs<6>;
	.reg .b32 	%r<20>;
	.reg .b64 	%rd<13>;

	ld.param.u64 	%rd4, [_Z9QuickSortPhii_param_0];
	ld.param.u32 	%r14, [_Z9QuickSortPhii_param_1];
	ld.param.u32 	%r12, [_Z9QuickSortPhii_param_2];
	cvta.to.local.u64 	%rd1, %rd4;
	setp.le.s32 	%p1, %r12, %r14;
	@%p1 bra 	$L__BB0_8;
$L__BB0_1:
	cvt.s64.s32 	%rd5, %r14;
	add.s64 	%rd6, %rd1, %rd5;
	ld.local.u8 	%rs1, [%rd6];
	mov.u32 	%r18, %r12;
	mov.u32 	%r16, %r14;
$L__BB0_2:
	add.s32 	%r17, %r18, 1;
$L__BB0_3:
	mov.u32 	%r6, %r18;
	cvt.s64.s32 	%rd7, %r6;
	add.s64 	%rd8, %rd1, %rd7;
	ld.local.u8 	%rs2, [%rd8];
	setp.lt.u16 	%p2, %rs1, %rs2;
	setp.gt.s32 	%p3, %r6, %r16;
	and.pred  	%p4, %p3, %p2;
	add.s32 	%r18, %r6, -1;
	add.s32 	%r17, %r17, -1;
	@%p4 bra 	$L__BB0_3;
	cvt.s64.s32 	%rd9, %r16;
	add.s64 	%rd10, %rd1, %rd9;
	st.local.u8 	[%rd10], %rs2;
	cvt.s64.s32 	%rd11, %r17;
	add.s64 	%rd2, %rd1, %rd11;
	st.local.u8 	[%rd2], %rs1;
	mov.u32 	%r19, %r16;
$L__BB0_5:
	mov.u32 	%r16, %r19;
	cvt.s64.s32 	%rd12, %r16;
	add.s64 	%rd3, %rd1, %rd12;
	ld.local.u8 	%rs3, [%rd3];
	setp.ge.u16 	%p5, %rs1, %rs3;
	setp.lt.s32 	%p6, %r16, %r6;
	and.pred  	%p7, %p6, %p5;
	add.s32 	%r19, %r16, 1;
	@%p7 bra 	$L__BB0_5;
	setp.lt.s32 	%p8, %r16, %r6;
	st.local.u8 	[%rd2], %rs3;
	st.local.u8 	[%rd3], %rs1;
	mov.u32 	%r18, %r6;
	@%p8 bra 	$L__BB0_2;
	add.s32 	%r13, %r16, -1;
	{ // callseq 0, 0
	.param .b64 param0;
	st.param.b64 	[param0], %rd4;
	.param .b32 param1;
	st.param.b32 	[param1], %r14;
	.param .b32 param2;
	st.param.b32 	[param2], %r13;
	call.uni 
	_Z9QuickSortPhii, 
	(
	param0, 
	param1, 
	param2
	);
	} // callseq 0
	setp.gt.s32 	%p9, %r12, %r19;
	mov.u32 	%r14, %r19;
	@%p9 bra 	$L__BB0_1;
$L__BB0_8:
	ret;

}
	// .globl	_Z13medianFilter3PhS_
.visible .entry _Z13medianFilter3PhS_(
	.param .u64 .ptr .align 1 _Z13medianFilter3PhS__param_0,
	.param .u64 .ptr .align 1 _Z13medianFilter3PhS__param_1
)
{
	.local .align 1 .b8 	__local_depot1[9];
	.reg .b64 	%SP;
	.reg .b64 	%SPL;
	.reg .pred 	%p<8>;
	.reg .b16 	%rs<14>;
	.reg .b32 	%r<16>;
	.reg .b64 	%rd<17>;

	mov.u64 	%SPL, __local_depot1;
	cvta.local.u64 	%SP, %SPL;
	ld.param.u64 	%rd4, [_Z13medianFilter3PhS__param_0];
	ld.param.u64 	%rd3, [_Z13medianFilter3PhS__param_1];
	cvta.to.global.u64 	%rd1, %rd4;
	add.u64 	%rd5, %SP, 0;
	add.u64 	%rd2, %SPL, 0;
	mov.u32 	%r4, %ctaid.x;
	mov.u32 	%r5, %ctaid.y;
	mov.u32 	%r7, %nctaid.x;
	mul.lo.s32 	%r3, %r5, %r7;
	setp.eq.s32 	%p1, %r5, 0;
	mov.u32 	%r8, %nctaid.y;
	add.s32 	%r10, %r8, -1;
	setp.ge.u32 	%p2, %r5, %r10;
	setp.eq.s32 	%p3, %r4, 0;
	or.pred  	%p4, %p1, %p3;
	or.pred  	%p5, %p4, %p2;
	add.s32 	%r11, %r7, -1;
	setp.ge.u32 	%p6, %r4, %r11;
	or.pred  	%p7, %p5, %p6;
	@%p7 bra 	$L__BB1_2;
	sub.s32 	%r13, %r3, %r7;
	add.s32 	%r14, %r13, %r4;
	cvt.s64.s32 	%rd8, %r14;
	add.s64 	%rd9, %rd1, %rd8;
	ld.global.u8 	%rs4, [%rd9+-1];
	st.local.u8 	[%rd2], %rs4;
	ld.global.u8 	%rs5, [%rd9];
	st.local.u8 	[%rd2+1], %rs5;
	ld.global.u8 	%rs6, [%rd9+1];
	st.local.u8 	[%rd2+2], %rs6;
	cvt.u64.u32 	%rd10, %r7;
	add.s64 	%rd11, %rd9, %rd10;
	ld.global.u8 	%rs7, [%rd11+-1];
	st.local.u8 	[%rd2+3], %rs7;
	ld.global.u8 	%rs8, [%rd11];
	st.local.u8 	[%rd2+4], %rs8;
	ld.global.u8 	%rs9, [%rd11+1];
	st.local.u8 	[%rd2+5], %rs9;
	add.s64 	%rd12, %rd11, %rd10;
	ld.global.u8 	%rs10, [%rd12+-1];
	st.local.u8 	[%rd2+6], %rs10;
	ld.global.u8 	%rs11, [%rd12];
	st.local.u8 	[%rd2+7], %rs11;
	ld.global.u8 	%rs12, [%rd12+1];
	st.local.u8 	[%rd2+8], %rs12;
	bra.uni 	$L__BB1_3;
$L__BB1_2:
	mov.b16 	%rs1, 0;
	st.local.u8 	[%rd2], %rs1;
	st.local.u8 	[%rd2+1], %rs1;
	st.local.u8 	[%rd2+2], %rs1;
	st.local.u8 	[%rd2+3], %rs1;
	add.s32 	%r12, %r3, %r4;
	cvt.s64.s32 	%rd6, %r12;
	add.s64 	%rd7, %rd1, %rd6;
	ld.global.u8 	%rs2, [%rd7];
	st.local.u8 	[%rd2+4], %rs2;
	mov.b16 	%rs3, 255;
	st.local.u8 	[%rd2+5], %rs3;
	st.local.u8 	[%rd2+6], %rs3;
	st.local.u8 	[%rd2+7], %rs3;
	st.local.u8 	[%rd2+8], %rs3;
$L__BB1_3:
	cvta.to.global.u64 	%rd13, %rd3;
	{ // callseq 1, 0
	.param .b64 param0;
	st.param.b64 	[param0], %rd5;
	.param .b32 param1;
	st.param.b32 	[param1], 0;
	.param .b32 param2;
	st.param.b32 	[param2], 9;
	call.uni 
	_Z9QuickSortPhii, 
	(
	param0, 
	param1, 
	param2
	);
	} // callseq 1
	ld.local.u8 	%rs13, [%rd2+5];
	add.s32 	%r15, %r3, %r4;
	cvt.s64.s32 	%rd15, %r15;
	add.s64 	%rd16, %rd13, %rd15;
	st.global.u8 	[%rd16], %rs13;
	ret;

}


// ===== COMPILED SASS (sm_100) =====

	.target	sm_100

	.elftype	@"ET_EXEC"


//--------------------- .note.nv.tkinfo           --------------------------
	.section	.note.nv.tkinfo,"",@"SHT_NOTE"
	.sectionflags	@"SHF_NOTE_NV_TKINFO"
	.tkinfo
        /*0018*/ 	.word	0x00000002
        /*0030*/ 	.string	""
        /*0030*/ 	.string	"ptxas"
        /*0030*/ 	.string	"Cuda compilation tools, release 13.0, V13.0.88"
        /*0030*/ 	.string	"Build cuda_13.0.r13.0/compiler.36424714_0"
        /*0030*/ 	.string	"-arch sm_100 -m 64 "



//--------------------- .note.nv.cuinfo           --------------------------
	.section	.note.nv.cuinfo,"",@"SHT_NOTE"
	.sectionflags	@"SHF_NOTE_NV_CUINFO"
        /*0018*/ 	.short	0x0002
        /*001a*/ 	.short	0x0064
        /*001c*/ 	.short	0x0082
	.zero		2


//--------------------- .nv.info                  --------------------------
	.section	.nv.info,"",@"SHT_CUDA_INFO"
	.align	4


	//----- nvinfo : EIATTR_REGCOUNT
	.align		4
        /*0000*/ 	.byte	0x04, 0x2f
        /*0002*/ 	.short	(.L_1 - .L_0)
	.align		4
.L_0:
        /*0004*/ 	.word	index@(_Z13medianFilter3PhS_)
        /*0008*/ 	.word	0x0000001c


	//----- nvinfo : EIATTR_FRAME_SIZE
	.align		4
.L_1:
        /*000c*/ 	.byte	0x04, 0x11
        /*000e*/ 	.short	(.L_3 - .L_2)
	.align		4
.L_2:
        /*0010*/ 	.word	index@($_Z13medianFilter3PhS_$_Z9QuickSortPhii)
        /*0014*/ 	.word	0x00000010


	//----- nvinfo : EIATTR_FRAME_SIZE
	.align		4
.L_3:
        /*0018*/ 	.byte	0x04, 0x11
        /*001a*/ 	.short	(.L_5 - .L_4)
	.align		4
.L_4:
        /*001c*/ 	.word	index@(_Z13medianFilter3PhS_)
        /*0020*/ 	.word	0x00000010


	//----- nvinfo : EIATTR_MIN_STACK_SIZE
	.align		4
.L_5:
        /*0024*/ 	.byte	0x04, 0x12
        /*0026*/ 	.short	(.L_7 - .L_6)
	.align		4
.L_6:
        /*0028*/ 	.word	index@(_Z13medianFilter3PhS_)
        /*002c*/ 	.word	0x00000010
.L_7:


//--------------------- .nv.compat                --------------------------
	.section	.nv.compat,"",@"SHT_CUDA_COMPAT_INFO"
	.align	4
        /*0000*/ 	.byte	0x02, 0x09, 0x00, 0x00, 0x02, 0x02, 0x01, 0x00, 0x02, 0x05, 0x05, 0x00, 0x03, 0x07, 0x01, 0x01
        /*0010*/ 	.byte	0x02, 0x03, 0x00, 0x00, 0x02, 0x06, 0x01, 0x00, 0x04, 0x0b, 0x08, 0x00, 0x09, 0x00, 0x00, 0x00
        /*0020*/ 	.byte	0x00, 0x00, 0x00, 0x00


//--------------------- .nv.info._Z13medianFilter3PhS_ --------------------------
	.section	.nv.info._Z13medianFilter3PhS_,"",@"SHT_CUDA_INFO"
	.sectionflags	@""
	.align	4


	//----- nvinfo : EIATTR_CUDA_API_VERSION
	.align		4
        /*0000*/ 	.byte	0x04, 0x37
        /*0002*/ 	.short	(.L_9 - .L_8)
.L_8:
        /*0004*/ 	.word	0x00000082


	//----- nvinfo : EIATTR_KPARAM_INFO
	.align		4
.L_9:
        /*0008*/ 	.byte	0x04, 0x17
        /*000a*/ 	.short	(.L_11 - .L_10)
.L_10:
        /*000c*/ 	.word	0x00000000
        /*0010*/ 	.short	0x0001
        /*0012*/ 	.short	0x0008
        /*0014*/ 	.byte	0x00, 0xf5, 0x21, 0x00


	//----- nvinfo : EIATTR_KPARAM_INFO
	.align		4
.L_11:
        /*0018*/ 	.byte	0x04, 0x17
        /*001a*/ 	.short	(.L_13 - .L_12)
.L_12:
        /*001c*/ 	.word	0x00000000
        /*0020*/ 	.short	0x0000
        /*0022*/ 	.short	0x0000
        /*0024*/ 	.byte	0x00, 0xf5, 0x21, 0x00


	//----- nvinfo : EIATTR_SPARSE_MMA_MASK
	.align		4
.L_13:
        /*0028*/ 	.byte	0x03, 0x50
        /*002a*/ 	.short	0x0000


	//----- nvinfo : EIATTR_MAXREG_COUNT
	.align		4
        /*002c*/ 	.byte	0x03, 0x1b
        /*002e*/ 	.short	0x00ff


	//----- nvinfo : EIATTR_MERCURY_ISA_VERSION
	.align		4
        /*0030*/ 	.byte	0x03, 0x5f
        /*0032*/ 	.short	0x0101


	//----- nvinfo : EIATTR_VRC_CTA_INIT_COUNT
	.align		4
        /*0034*/ 	.byte	0x02, 0x4a
	.zero		1
	.zero		1


	//----- nvinfo : EIATTR_EXIT_INSTR_OFFSETS
	.align		4
        /*0038*/ 	.byte	0x04, 0x1c
        /*003a*/ 	.short	(.L_15 - .L_14)


	//   ....[0]....
.L_14:
        /*003c*/ 	.word	0x00000520


	//----- nvinfo : EIATTR_CRS_STACK_SIZE
	.align		4
.L_15:
        /*0040*/ 	.byte	0x04, 0x1e
        /*0042*/ 	.short	(.L_17 - .L_16)
.L_16:
        /*0044*/ 	.word	0x00000000


	//----- nvinfo : EIATTR_CBANK_PARAM_SIZE
	.align		4
.L_17:
        /*0048*/ 	.byte	0x03, 0x19
        /*004a*/ 	.short	0x0010


	//----- nvinfo : EIATTR_PARAM_CBANK
	.align		4
        /*004c*/ 	.byte	0x04, 0x0a
        /*004e*/ 	.short	(.L_19 - .L_18)
	.align		4
.L_18:
        /*0050*/ 	.word	index@(.nv.constant0._Z13medianFilter3PhS_)
        /*0054*/ 	.short	0x0380
        /*0056*/ 	.short	0x0010


	//----- nvinfo : EIATTR_SW_WAR
	.align		4
.L_19:
        /*0058*/ 	.byte	0x04, 0x36
        /*005a*/ 	.short	(.L_21 - .L_20)
.L_20:
        /*005c*/ 	.word	0x00000008
.L_21:


//--------------------- .nv.callgraph             --------------------------
	.section	.nv.callgraph,"",@"SHT_CUDA_CALLGRAPH"
	.align	4
	.sectionentsize	8
	.align		4
        /*0000*/ 	.word	0x00000000
	.align		4
        /*0004*/ 	.word	0xffffffff
	.align		4
        /*0008*/ 	.word	0x00000000
	.align		4
        /*000c*/ 	.word	0xfffffffe
	.align		4
        /*0010*/ 	.word	0x00000000
	.align		4
        /*0014*/ 	.word	0xfffffffd
	.align		4
        /*0018*/ 	.word	0x00000000
	.align		4
        /*001c*/ 	.word	0xfffffffc


//--------------------- .text._Z13medianFilter3PhS_ --------------------------
	.section	.text._Z13medianFilter3PhS_,"ax",@progbits
	.align	128
        .global         _Z13medianFilter3PhS_
        .type           _Z13medianFilter3PhS_,@function
        .size           _Z13medianFilter3PhS_,(.L_x_12 - _Z13medianFilter3PhS_)
        .other          _Z13medianFilter3PhS_,@"STO_CUDA_ENTRY STV_DEFAULT"
_Z13medianFilter3PhS_:
.text._Z13medianFilter3PhS_:
[----:B------:R-:W0:Y:S08]  /*0000*/  LDC R1, c[0x0][0x37c] ;  /* 0x0000df00ff017b82 */ /* 0x000e300000000800 */
[----:B------:R-:W1:Y:S01]  /*0010*/  S2UR UR39, SR_CTAID.X ;  /* 0x00000000002779c3 */ /* 0x000e620000002500 */
[----:B------:R-:W2:Y:S01]  /*0020*/  LDCU UR8, c[0x0][0x2fc] ;  /* 0x00005f80ff0877ac */ /* 0x000ea20008000800 */
[----:B0-----:R-:W-:Y:S01]  /*0030*/  VIADD R1, R1, 0xfffffff0 ;  /* 0xfffffff001017836 */ /* 0x001fe20000000000 */
[----:B------:R-:W0:Y:S05]  /*0040*/  LDCU UR5, c[0x0][0x370] ;  /* 0x00006e00ff0577ac */ /* 0x000e2a0008000800 */
[----:B------:R-:W3:Y:S01]  /*0050*/  S2UR UR38, SR_CTAID.Y ;  /* 0x00000000002679c3 */ /* 0x000ee20000002600 */
[----:B------:R-:W4:Y:S01]  /*0060*/  LDCU UR4, c[0x0][0x374] ;  /* 0x00006e80ff0477ac */ /* 0x000f220008000800 */
[----:B------:R-:W5:Y:S01]  /*0070*/  LDCU UR7, c[0x0][0x2f8] ;  /* 0x00005f00ff0777ac */ /* 0x000f620008000800 */
[----:B------:R-:W2:Y:S01]  /*0080*/  LDCU.64 UR36, c[0x0][0x358] ;  /* 0x00006b00ff2477ac */ /* 0x000ea20008000a00 */
[----:B0-----:R-:W-:-:S02]  /*0090*/  UIADD3 UR6, UPT, UPT, UR5, -0x1, URZ ;  /* 0xffffffff05067890 */ /* 0x001fc4000fffe0ff */
[----:B-1----:R-:W-:Y:S02]  /*00a0*/  UISETP.NE.AND UP0, UPT, UR39, URZ, UPT ;  /* 0x000000ff2700728c */ /* 0x002fe4000bf05270 */
[----:B----4-:R-:W-:Y:S01]  /*00b0*/  UIADD3 UR4, UPT, UPT, UR4, -0x1, URZ ;  /* 0xffffffff04047890 */ /* 0x010fe2000fffe0ff */
[----:B-----5:R-:W-:Y:S01]  /*00c0*/  IADD3 R4, P0, PT, R1, UR7, RZ ;  /* 0x0000000701047c10 */ /* 0x020fe2000ff1e0ff */
[----:B---3--:R-:W-:-:S04]  /*00d0*/  UISETP.EQ.OR UP0, UPT, UR38, URZ, !UP0 ;  /* 0x000000ff2600728c */ /* 0x008fc8000c702670 */
[----:B------:R-:W-:Y:S01]  /*00e0*/  UISETP.GE.U32.OR UP0, UPT, UR38, UR4, UP0 ;  /* 0x000000042600728c */ /* 0x000fe20008706470 */
[----:B--2---:R-:W-:Y:S01]  /*00f0*/  IMAD.X R5, RZ, RZ, UR8, P0 ;  /* 0x00000008ff057e24 */ /* 0x004fe200080e06ff */
[----:B------:R-:W-:Y:S02]  /*0100*/  UIMAD UR38, UR38, UR5, URZ ;  /* 0x00000005262672a4 */ /* 0x000fe4000f8e02ff */
[----:B------:R-:W-:-:S09]  /*0110*/  UISETP.GE.U32.OR UP0, UPT, UR39, UR6, UP0 ;  /* 0x000000062700728c */ /* 0x000fd20008706470 */
[----:B------:R-:W-:Y:S05]  /*0120*/  BRA.U UP0, `(.L_x_0) ;  /* 0x0000000100847547 */ /* 0x000fea000b800000 */
[----:B------:R-:W0:Y:S01]  /*0130*/  LDCU.64 UR6, c[0x0][0x380] ;  /* 0x00007000ff0677ac */ /* 0x000e220008000a00 */
[----:B------:R-:W-:-:S04]  /*0140*/  UIADD3 UR4, UPT, UPT, UR39, UR38, -UR5 ;  /* 0x0000002627047290 */ /* 0x000fc8000fffe805 */
[----:B0-----:R-:W-:-:S04]  /*0150*/  UIADD3 UR6, UP0, UPT, UR4, UR6, URZ ;  /* 0x0000000604067290 */ /* 0x001fc8000ff1e0ff */
[----:B------:R-:W-:Y:S02]  /*0160*/  ULEA.HI.X.SX32 UR4, UR4, UR7, 0x1, UP0 ;  /* 0x0000000704047291 */ /* 0x000fe400080f0eff */
[----:B------:R-:W-:Y:S02]  /*0170*/  UIADD3 UR7, UP0, UPT, UR5, UR6, URZ ;  /* 0x0000000605077290 */ /* 0x000fe4000ff1e0ff */
[----:B------:R-:W-:Y:S02]  /*0180*/  MOV R20, UR6 ;  /* 0x0000000600147c02 */ /* 0x000fe40008000f00 */
[----:B------:R-:W-:Y:S02]  /*0190*/  UIADD3.X UR8, UPT, UPT, URZ, UR4, URZ, UP0, !UPT ;  /* 0x00000004ff087290 */ /* 0x000fe400087fe4ff */
[----:B------:R-:W-:Y:S01]  /*01a0*/  IMAD.U32 R21, RZ, RZ, UR4 ;  /* 0x00000004ff157e24 */ /* 0x000fe2000f8e00ff */
[----:B------:R-:W-:Y:S02]  /*01b0*/  UIADD3 UR5, UP0, UPT, UR5, UR7, URZ ;  /* 0x0000000705057290 */ /* 0x000fe4000ff1e0ff */
[----:B------:R-:W-:-:S02]  /*01c0*/  IMAD.U32 R22, RZ, RZ, UR7 ;  /* 0x00000007ff167e24 */ /* 0x000fc4000f8e00ff */
[----:B------:R-:W-:Y:S02]  /*01d0*/  UIADD3.X UR4, UPT, UPT, URZ, UR8, URZ, UP0, !UPT ;  /* 0x00000008ff047290 */ /* 0x000fe400087fe4ff */
[----:B------:R-:W-:Y:S01]  /*01e0*/  MOV R23, UR8 ;  /* 0x0000000800177c02 */ /* 0x000fe20008000f00 */
[----:B------:R-:W-:Y:S01]  /*01f0*/  IMAD.U32 R24, RZ, RZ, UR5 ;  /* 0x00000005ff187e24 */ /* 0x000fe2000f8e00ff */
[----:B------:R-:W2:Y:S02]  /*0200*/  LDG.E.U8 R0, desc[UR36][R20.64+-0x1] ;  /* 0xffffff2414007981 */ /* 0x000ea4000c1e1100 */
[----:B------:R-:W-:Y:S02]  /*0210*/  IMAD.U32 R25, RZ, RZ, UR4 ;  /* 0x00000004ff197e24 */ /* 0x000fe4000f8e00ff */
[----:B------:R-:W3:Y:S04]  /*0220*/  LDG.E.U8 R2, desc[UR36][R20.64] ;  /* 0x0000002414027981 */ /* 0x000ee8000c1e1100 */
[----:B------:R-:W4:Y:S04]  /*0230*/  LDG.E.U8 R6, desc[UR36][R20.64+0x1] ;  /* 0x0000012414067981 */ /* 0x000f28000c1e1100 */
[----:B------:R-:W5:Y:S04]  /*0240*/  LDG.E.U8 R8, desc[UR36][R22.64+-0x1] ;  /* 0xffffff2416087981 */ /* 0x000f68000c1e1100 */
[----:B------:R-:W5:Y:S04]  /*0250*/  LDG.E.U8 R10, desc[UR36][R22.64] ;  /* 0x00000024160a7981 */ /* 0x000f68000c1e1100 */
[----:B------:R-:W5:Y:S04]  /*0260*/  LDG.E.U8 R12, desc[UR36][R22.64+0x1] ;  /* 0x00000124160c7981 */ /* 0x000f68000c1e1100 */
[----:B------:R-:W5:Y:S04]  /*0270*/  LDG.E.U8 R14, desc[UR36][R24.64+-0x1] ;  /* 0xffffff24180e7981 */ /* 0x000f68000c1e1100 */
[----:B------:R-:W5:Y:S04]  /*0280*/  LDG.E.U8 R16, desc[UR36][R24.64] ;  /* 0x0000002418107981 */ /* 0x000f68000c1e1100 */
[----:B------:R-:W5:Y:S04]  /*0290*/  LDG.E.U8 R18, desc[UR36][R24.64+0x1] ;  /* 0x0000012418127981 */ /* 0x000f68000c1e1100 */
[----:B--2---:R1:W-:Y:S04]  /*02a0*/  STL.U8 [R1], R0 ;  /* 0x0000000001007387 */ /* 0x0043e80000100000 */
[----:B---3--:R1:W-:Y:S04]  /*02b0*/  STL.U8 [R1+0x1], R2 ;  /* 0x0000010201007387 */ /* 0x0083e80000100000 */
[----:B----4-:R1:W-:Y:S04]  /*02c0*/  STL.U8 [R1+0x2], R6 ;  /* 0x0000020601007387 */ /* 0x0103e80000100000 */
[----:B-----5:R1:W-:Y:S04]  /*02d0*/  STL.U8 [R1+0x3], R8 ;  /* 0x0000030801007387 */ /* 0x0203e80000100000 */
[----:B------:R1:W-:Y:S04]  /*02e0*/  STL.U8 [R1+0x4], R10 ;  /* 0x0000040a01007387 */ /* 0x0003e80000100000 */
[----:B------:R1:W-:Y:S04]  /*02f0*/  STL.U8 [R1+0x5], R12 ;  /* 0x0000050c01007387 */ /* 0x0003e80000100000 */
[----:B------:R1:W-:Y:S04]  /*0300*/  STL.U8 [R1+0x6], R14 ;  /* 0x0000060e01007387 */ /* 0x0003e80000100000 */
[----:B------:R1:W-:Y:S04]  /*0310*/  STL.U8 [R1+0x7], R16 ;  /* 0x0000071001007387 */ /* 0x0003e80000100000 */
[----:B------:R1:W-:Y:S01]  /*0320*/  STL.U8 [R1+0x8], R18 ;  /* 0x0000081201007387 */ /* 0x0003e20000100000 */
[----:B------:R-:W-:Y:S05]  /*0330*/  BRA `(.L_x_1) ;  /* 0x0000000000447947 */ /* 0x000fea0003800000 */
.L_x_0:
[----:B------:R-:W0:Y:S01]  /*0340*/  LDCU.64 UR6, c[0x0][0x380] ;  /* 0x00007000ff0677ac */ /* 0x000e220008000a00 */
[----:B------:R-:W-:-:S04]  /*0350*/  UIADD3 UR4, UPT, UPT, UR38, UR39, URZ ;  /* 0x0000002726047290 */ /* 0x000fc8000fffe0ff */
[----:B0-----:R-:W-:-:S04]  /*0360*/  UIADD3 UR5, UP0, UPT, UR4, UR6, URZ ;  /* 0x0000000604057290 */ /* 0x001fc8000ff1e0ff */
[----:B------:R-:W-:Y:S02]  /*0370*/  ULEA.HI.X.SX32 UR4, UR4, UR7, 0x1, UP0 ;  /* 0x0000000704047291 */ /* 0x000fe400080f0eff */
[----:B------:R-:W-:-:S04]  /*0380*/  MOV R6, UR5 ;  /* 0x0000000500067c02 */ /* 0x000fc80008000f00 */
[----:B------:R-:W-:-:S05]  /*0390*/  IMAD.U32 R7, RZ, RZ, UR4 ;  /* 0x00000004ff077e24 */ /* 0x000fca000f8e00ff */
[----:B------:R-:W2:Y:S01]  /*03a0*/  LDG.E.U8 R0, desc[UR36][R6.64] ;  /* 0x0000002406007981 */ /* 0x000ea2000c1e1100 */
[----:B------:R-:W-:-:S03]  /*03b0*/  IMAD.MOV.U32 R2, RZ, RZ, 0xff ;  /* 0x000000ffff027424 */ /* 0x000fc600078e00ff */
[----:B------:R0:W-:Y:S04]  /*03c0*/  STL.U8 [R1], RZ ;  /* 0x000000ff01007387 */ /* 0x0001e80000100000 */
[----:B------:R0:W-:Y:S04]  /*03d0*/  STL.U8 [R1+0x5], R2 ;  /* 0x0000050201007387 */ /* 0x0001e80000100000 */
[----:B------:R0:W-:Y:S04]  /*03e0*/  STL.U8 [R1+0x6], R2 ;  /* 0x0000060201007387 */ /* 0x0001e80000100000 */
[----:B------:R0:W-:Y:S04]  /*03f0*/  STL.U8 [R1+0x7], R2 ;  /* 0x0000070201007387 */ /* 0x0001e80000100000 */
[----:B------:R0:W-:Y:S04]  /*0400*/  STL.U8 [R1+0x8], R2 ;  /* 0x0000080201007387 */ /* 0x0001e80000100000 */
[----:B------:R0:W-:Y:S04]  /*0410*/  STL.U8 [R1+0x1], RZ ;  /* 0x000001ff01007387 */ /* 0x0001e80000100000 */
[----:B------:R0:W-:Y:S04]  /*0420*/  STL.U8 [R1+0x2], RZ ;  /* 0x000002ff01007387 */ /* 0x0001e80000100000 */
[----:B------:R0:W-:Y:S04]  /*0430*/  STL.U8 [R1+0x3], RZ ;  /* 0x000003ff01007387 */ /* 0x0001e80000100000 */
[----:B--2---:R0:W-:Y:S02]  /*0440*/  STL.U8 [R1+0x4], R0 ;  /* 0x0000040001007387 */ /* 0x0041e40000100000 */
.L_x_1:
[----:B-1----:R-:W-:Y:S02]  /*0450*/  HFMA2 R6, -RZ, RZ, 0, 0 ;  /* 0x00000000ff067431 */ /* 0x002fe400000001ff */
[----:B------:R-:W-:Y:S01]  /*0460*/  IMAD.MOV.U32 R7, RZ, RZ, 0x9 ;  /* 0x00000009ff077424 */ /* 0x000fe200078e00ff */
[----:B------:R-:W-:Y:S01]  /*0470*/  MOV R20, 0x4a0 ;  /* 0x000004a000147802 */ /* 0x000fe20000000f00 */
[----:B------:R-:W-:-:S07]  /*0480*/  IMAD.MOV.U32 R21, RZ, RZ, 0x0 ;  /* 0x00000000ff157424 */ /* 0x000fce00078e00ff */
[----:B0-----:R-:W-:Y:S05]  /*0490*/  CALL.REL.NOINC `($_Z13medianFilter3PhS_$_Z9QuickSortPhii) ;  /* 0x0000000000247944 */ /* 0x001fea0003c00000 */
[----:B------:R-:W2:Y:S01]  /*04a0*/  LDL.U8 R5, [R1+0x5] ;  /* 0x0000050001057983 */ /* 0x000ea20000100000 */
[----:B------:R-:W0:Y:S01]  /*04b0*/  LDCU.64 UR4, c[0x0][0x388] ;  /* 0x00007100ff0477ac */ /* 0x000e220008000a00 */
[----:B------:R-:W-:-:S04]  /*04c0*/  UIADD3 UR6, UPT, UPT, UR38, UR39, URZ ;  /* 0x0000002726067290 */ /* 0x000fc8000fffe0ff */
[----:B0-----:R-:W-:-:S04]  /*04d0*/  UIADD3 UR4, UP0, UPT, UR6, UR4, URZ ;  /* 0x0000000406047290 */ /* 0x001fc8000ff1e0ff */
[----:B------:R-:W-:Y:S02]  /*04e0*/  ULEA.HI.X.SX32 UR5, UR6, UR5, 0x1, UP0 ;  /* 0x0000000506057291 */ /* 0x000fe400080f0eff */
[----:B------:R-:W-:-:S04]  /*04f0*/  MOV R2, UR4 ;  /* 0x0000000400027c02 */ /* 0x000fc80008000f00 */
[----:B------:R-:W-:-:S05]  /*0500*/  IMAD.U32 R3, RZ, RZ, UR5 ;  /* 0x00000005ff037e24 */ /* 0x000fca000f8e00ff */
[----:B--2---:R-:W-:Y:S01]  /*0510*/  STG.E.U8 desc[UR36][R2.64], R5 ;  /* 0x0000000502007986 */ /* 0x004fe2000c101124 */
[----:B------:R-:W-:Y:S05]  /*0520*/  EXIT ;  /* 0x000000000000794d */ /* 0x000fea0003800000 */
        .type           $_Z13medianFilter3PhS_$_Z9QuickSortPhii,@function
        .size           $_Z13medianFilter3PhS_$_Z9QuickSortPhii,(.L_x_12 - $_Z13medianFilter3PhS_$_Z9QuickSortPhii)
$_Z13medianFilter3PhS_$_Z9QuickSortPhii:
[----:B------:R-:W-:-:S05]  /*0530*/  VIADD R1, R1, 0xffffffd8 ;  /* 0xffffffd801017836 */ /* 0x000fca0000000000 */
[----:B------:R-:W-:Y:S04]  /*0540*/  STL [R1+0x18], R21 ;  /* 0x0000181501007387 */ /* 0x000fe80000100800 */
[----:B------:R-:W-:Y:S04]  /*0550*/  STL [R1+0x14], R20 ;  /* 0x0000141401007387 */ /* 0x000fe80000100800 */
[----:B------:R-:W-:Y:S04]  /*0560*/  STL [R1+0x10], R19 ;  /* 0x0000101301007387 */ /* 0x000fe80000100800 */
[----:B------:R-:W-:Y:S04]  /*0570*/  STL [R1], R2 ;  /* 0x0000000201007387 */ /* 0x000fe80000100800 */
[----:B------:R0:W-:Y:S04]  /*0580*/  STL [R1+0x20], R23 ;  /* 0x0000201701007387 */ /* 0x0001e80000100800 */
[----:B------:R1:W-:Y:S04]  /*0590*/  STL [R1+0x1c], R22 ;  /* 0x00001c1601007387 */ /* 0x0003e80000100800 */
[----:B------:R2:W-:Y:S01]  /*05a0*/  STL [R1+0xc], R18 ;  /* 0x00000c1201007387 */ /* 0x0005e20000100800 */
[----:B0-----:R-:W0:Y:S05]  /*05b0*/  BMOV.32.CLEAR R23, B7 ;  /* 0x0000000007177355 */ /* 0x001e2a0000100000 */
[----:B-1----:R-:W1:Y:S05]  /*05c0*/  BMOV.32.CLEAR R22, B6 ;  /* 0x0000000006167355 */ /* 0x002e6a0000100000 */
[----:B------:R-:W-:Y:S01]  /*05d0*/  BSSY.RECONVERGENT B7, `(.L_x_2) ;  /* 0x000003a000077945 */ /* 0x000fe20003800200 */
[----:B------:R3:W-:Y:S01]  /*05e0*/  STL [R1+0x8], R17 ;  /* 0x0000081101007387 */ /* 0x0007e20000100800 */
[----:B--2---:R-:W-:-:S03]  /*05f0*/  IMAD.MOV.U32 R18, RZ, RZ, R4 ;  /* 0x000000ffff127224 */ /* 0x004fc600078e0004 */
[----:B------:R2:W-:Y:S01]  /*0600*/  STL [R1+0x4], R16 ;  /* 0x0000041001007387 */ /* 0x0005e20000100800 */
[----:B---3--:R-:W-:Y:S01]  /*0610*/  IMAD.MOV.U32 R17, RZ, RZ, R5 ;  /* 0x000000ffff117224 */ /* 0x008fe200078e0005 */
[----:B--2---:R-:W-:Y:S01]  /*0620*/  MOV R16, R7 ;  /* 0x0000000700107202 */ /* 0x004fe20000000f00 */
[----:B------:R-:W2:Y:S03]  /*0630*/  LDCU UR4, c[0x0][0x2f8] ;  /* 0x00005f00ff0477ac */ /* 0x000ea60008000800 */
[----:B------:R-:W-:Y:S02]  /*0640*/  ISETP.GT.AND P0, PT, R16, R6, PT ;  /* 0x000000061000720c */ /* 0x000fe40003f04270 */
[----:B--2---:R-:W-:-:S11]  /*0650*/  IADD3 R2, PT, PT, R18, -UR4, RZ ;  /* 0x8000000412027c10 */ /* 0x004fd6000fffe0ff */
[----:B01----:R-:W-:Y:S05]  /*0660*/  @!P0 BRA `(.L_x_3) ;  /* 0x0000000000c08947 */ /* 0x003fea0003800000 */
[----:B------:R-:W-:Y:S01]  /*0670*/  BSSY.RECONVERGENT B6, `(.L_x_3) ;  /* 0x000002f000067945 */ /* 0x000fe20003800200 */
.L_x_10:
[----:B------:R-:W-:-:S05]  /*0680*/  IMAD.IADD R4, R6, 0x1, R2 ;  /* 0x0000000106047824 */ /* 0x000fca00078e0202 */
[----:B------:R0:W5:Y:S01]  /*0690*/  LDL.U8 R7, [R4] ;  /* 0x0000000004077983 */ /* 0x0001620000100000 */
[----:B------:R-:W-:Y:S01]  /*06a0*/  BSSY.RECONVERGENT B0, `(.L_x_4) ;  /* 0x0000022000007945 */ /* 0x000fe20003800200 */
[----:B------:R-:W-:Y:S01]  /*06b0*/  MOV R3, R16 ;  /* 0x0000001000037202 */ /* 0x000fe20000000f00 */
[----:B------:R-:W-:-:S07]  /*06c0*/  IMAD.MOV.U32 R0, RZ, RZ, R6 ;  /* 0x000000ffff007224 */ /* 0x000fce00078e0006 */
.L_x_9:
[----:B------:R-:W-:Y:S01]  /*06d0*/  BSSY.RECONVERGENT B1, `(.L_x_5) ;  /* 0x000000a000017945 */ /* 0x000fe20003800200 */
[----:B------:R-:W-:-:S07]  /*06e0*/  IADD3 R5, PT, PT, R3, 0x1, RZ ;  /* 0x0000000103057810 */ /* 0x000fce0007ffe0ff */
.L_x_6:
[----:B0-----:R-:W-:-:S06]  /*06f0*/  IMAD.IADD R4, R3, 0x1, R2 ;  /* 0x0000000103047824 */ /* 0x001fcc00078e0202 */
[----:B------:R-:W2:Y:S01]  /*0700*/  LDL.U8 R4, [R4] ;  /* 0x0000000004047983 */ /* 0x000ea20000100000 */
[----:B------:R-:W-:Y:S01]  /*0710*/  ISETP.GT.AND P1, PT, R3, R0, PT ;  /* 0x000000000300720c */ /* 0x000fe20003f24270 */
[----:B------:R-:W-:Y:S01]  /*0720*/  IMAD.MOV.U32 R8, RZ, RZ, R3 ;  /* 0x000000ffff087224 */ /* 0x000fe200078e0003 */
[----:B------:R-:W-:Y:S02]  /*0730*/  IADD3 R5, PT, PT, R5, -0x1, RZ ;  /* 0xffffffff05057810 */ /* 0x000fe40007ffe0ff */
[----:B------:R-:W-:Y:S02]  /*0740*/  IADD3 R3, PT, PT, R3, -0x1, RZ ;  /* 0xffffffff03037810 */ /* 0x000fe40007ffe0ff */
[----:B--2--5:R-:W-:-:S13]  /*0750*/  ISETP.GE.U32.AND P0, PT, R7, R4, PT ;  /* 0x000000040700720c */ /* 0x024fda0003f06070 */
[----:B------:R-:W-:Y:S05]  /*0760*/  @!P0 BRA P1, `(.L_x_6) ;  /* 0xfffffffc00e08947 */ /* 0x000fea000083ffff */
[----:B------:R-:W-:Y:S05]  /*0770*/  BSYNC.RECONVERGENT B1 ;  /* 0x0000000000017941 */ /* 0x000fea0003800200 */
.L_x_5:
[----:B------:R-:W-:Y:S01]  /*0780*/  IMAD.IADD R3, R0, 0x1, R2 ;  /* 0x0000000100037824 */ /* 0x000fe200078e0202 */
[----:B------:R-:W-:Y:S01]  /*0790*/  IADD3 R10, PT, PT, R5, R2, RZ ;  /* 0x00000002050a7210 */ /* 0x000fe20007ffe0ff */
[----:B------:R-:W-:Y:S01]  /*07a0*/  BSSY.RECONVERGENT B1, `(.L_x_7) ;  /* 0x000000c000017945 */ /* 0x000fe20003800200 */
[----:B------:R-:W-:Y:S02]  /*07b0*/  IMAD.MOV.U32 R19, RZ, RZ, R0 ;  /* 0x000000ffff137224 */ /* 0x000fe400078e0000 */
[----:B------:R0:W-:Y:S04]  /*07c0*/  STL.U8 [R3], R4 ;  /* 0x0000000403007387 */ /* 0x0001e80000100000 */
[----:B------:R0:W-:Y:S02]  /*07d0*/  STL.U8 [R10], R7 ;  /* 0x000000070a007387 */ /* 0x0001e40000100000 */
.L_x_8:
[----:B0-----:R-:W-:-:S05]  /*07e0*/  IADD3 R4, PT, PT, R19, R2, RZ ;  /* 0x0000000213047210 */ /* 0x001fca0007ffe0ff */
[----:B------:R-:W2:Y:S01]  /*07f0*/  LDL.U8 R5, [R4] ;  /* 0x0000000004057983 */ /* 0x000ea20000100000 */
[C---:B------:R-:W-:Y:S01]  /*0800*/  ISETP.LT.AND P1, PT, R19.reuse, R8, PT ;  /* 0x000000081300720c */ /* 0x040fe20003f21270 */
[----:B------:R-:W-:Y:S01]  /*0810*/  VIADD R3, R19, 0x1 ;  /* 0x0000000113037836 */ /* 0x000fe20000000000 */
[----:B------:R-:W-:-:S03]  /*0820*/  MOV R0, R19 ;  /* 0x0000001300007202 */ /* 0x000fc60000000f00 */
[----:B------:R-:W-:Y:S01]  /*0830*/  IMAD.MOV.U32 R19, RZ, RZ, R3 ;  /* 0x000000ffff137224 */ /* 0x000fe200078e0003 */
[----:B--2---:R-:W-:-:S13]  /*0840*/  ISETP.GE.U32.AND P0, PT, R7, R5, PT ;  /* 0x000000050700720c */ /* 0x004fda0003f06070 */
[----:B------:R-:W-:Y:S05]  /*0850*/  @P0 BRA P1, `(.L_x_8) ;  /* 0xfffffffc00e00947 */ /* 0x000fea000083ffff */
[----:B------:R-:W-:Y:S05]  /*0860*/  BSYNC.RECONVERGENT B1 ;  /* 0x0000000000017941 */ /* 0x000fea0003800200 */
.L_x_7:
[----:B------:R1:W-:Y:S01]  /*0870*/  STL.U8 [R10], R5 ;  /* 0x000000050a007387 */ /* 0x0003e20000100000 */
[-C--:B------:R-:W-:Y:S02]  /*0880*/  ISETP.GE.AND P0, PT, R0, R8.reuse, PT ;  /* 0x000000080000720c */ /* 0x080fe40003f06270 */
[----:B------:R-:W-:Y:S01]  /*0890*/  MOV R3, R8 ;  /* 0x0000000800037202 */ /* 0x000fe20000000f00 */
[----:B------:R1:W-:Y:S10]  /*08a0*/  STL.U8 [R4], R7 ;  /* 0x0000000704007387 */ /* 0x0003f40000100000 */
[----:B-1----:R-:W-:Y:S05]  /*08b0*/  @!P0 BRA `(.L_x_9) ;  /* 0xfffffffc00848947 */ /* 0x002fea000383ffff */
[----:B------:R-:W-:Y:S05]  /*08c0*/  BSYNC.RECONVERGENT B0 ;  /* 0x0000000000007941 */ /* 0x000fea0003800200 */
.L_x_4:
[----:B------:R-:W-:Y:S02]  /*08d0*/  HFMA2 R21, -RZ, RZ, 0, 0 ;  /* 0x00000000ff157431 */ /* 0x000fe400000001ff */
[----:B------:R-:W-:Y:S01]  /*08e0*/  VIADD R7, R0, 0xffffffff ;  /* 0xffffffff00077836 */ /* 0x000fe20000000000 */
[----:B------:R-:W-:Y:S01]  /*08f0*/  MOV R4, R18 ;  /* 0x0000001200047202 */ /* 0x000fe20000000f00 */
[----:B------:R-:W-:Y:S01]  /*0900*/  IMAD.MOV.U32 R5, RZ, RZ, R17 ;  /* 0x000000ffff057224 */ /* 0x000fe200078e0011 */
[----:B------:R-:W-:-:S07]  /*0910*/  MOV R20, 0x930 ;  /* 0x0000093000147802 */ /* 0x000fce0000000f00 */
[----:B------:R-:W-:Y:S05]  /*0920*/  CALL.REL.NOINC `($_Z13medianFilter3PhS_$_Z9QuickSortPhii) ;  /* 0xfffffffc00007944 */ /* 0x000fea0003c3ffff */
[----:B------:R-:W-:Y:S01]  /*0930*/  ISETP.GT.AND P0, PT, R16, R19, PT ;  /* 0x000000131000720c */ /* 0x000fe20003f04270 */
[----:B------:R-:W-:-:S12]  /*0940*/  IMAD.MOV.U32 R6, RZ, RZ, R19 ;  /* 0x000000ffff067224 */ /* 0x000fd800078e0013 */
[----:B------:R-:W-:Y:S05]  /*0950*/  @P0 BRA `(.L_x_10) ;  /* 0xfffffffc00480947 */ /* 0x000fea000383ffff */
[----:B------:R-:W-:Y:S05]  /*0960*/  BSYNC.RECONVERGENT B6 ;  /* 0x0000000000067941 */ /* 0x000fea0003800200 */
.L_x_3:
[----:B------:R-:W-:Y:S05]  /*0970*/  BSYNC.RECONVERGENT B7 ;  /* 0x0000000000077941 */ /* 0x000fea0003800200 */
.L_x_2:
[----:B------:R-:W2:Y:S01]  /*0980*/  LDL R20, [R1+0x14] ;  /* 0x0000140001147983 */ /* 0x000ea20000100800 */
[----:B------:R0:W-:Y:S05]  /*0990*/  BMOV.32 B6, R22 ;  /* 0x0000001606007356 */ /* 0x0001ea0000000000 */
[----:B------:R-:W2:Y:S01]  /*09a0*/  LDL R21, [R1+0x18] ;  /* 0x0000180001157983 */ /* 0x000ea20000100800 */
[----:B------:R1:W-:Y:S05]  /*09b0*/  BMOV.32 B7, R23 ;  /* 0x0000001707007356 */ /* 0x0003ea0000000000 */
[----:B------:R-:W2:Y:S04]  /*09c0*/  LDL R2, [R1] ;  /* 0x0000000001027983 */ /* 0x000ea80000100800 */
[----:B------:R-:W2:Y:S04]  /*09d0*/  LDL R16, [R1+0x4] ;  /* 0x0000040001107983 */ /* 0x000ea80000100800 */
[----:B------:R-:W2:Y:S04]  /*09e0*/  LDL R17, [R1+0x8] ;  /* 0x0000080001117983 */ /* 0x000ea80000100800 */
[----:B------:R-:W2:Y:S04]  /*09f0*/  LDL R18, [R1+0xc] ;  /* 0x00000c0001127983 */ /* 0x000ea80000100800 */
[----:B------:R-:W2:Y:S04]  /*0a00*/  LDL R19, [R1+0x10] ;  /* 0x0000100001137983 */ /* 0x000ea80000100800 */
[----:B0-----:R-:W2:Y:S04]  /*0a10*/  LDL R22, [R1+0x1c] ;  /* 0x00001c0001167983 */ /* 0x001ea80000100800 */
[----:B-1----:R0:W2:Y:S02]  /*0a20*/  LDL R23, [R1+0x20] ;  /* 0x0000200001177983 */ /* 0x0020a40000100800 */
[----:B0-----:R-:W-:Y:S01]  /*0a30*/  IADD3 R1, PT, PT, R1, 0x28, RZ ;  /* 0x0000002801017810 */ /* 0x001fe20007ffe0ff */
[----:B--2---:R-:W-:Y:S06]  /*0a40*/  RET.REL.NODEC R20 `(_Z13medianFilter3PhS_) ;  /* 0xfffffff4146c7950 */ /* 0x004fec0003c3ffff */
.L_x_11:
[----:B------:R-:W-:-:S00]  /*0a50*/  BRA `(.L_x_11) ;  /* 0xfffffffc00fc7947 */ /* 0x000fc0000383ffff */
[----:B------:R-:W-:-:S00]  /*0a60*/  NOP ;  /* 0x0000000000007918 */ /* 0x000fc00000000000 */
        /* <DEDUP_REMOVED lines=9> */
.L_x_12:


//--------------------- .nv.shared.reserved.0     --------------------------
	.section	.nv.shared.reserved.0,"aw",@nobits
	.weak		__nv_reservedSMEM_offset_0_alias
	.size		__nv_reservedSMEM_offset_0_alias, 0, 64
	.other		__nv_reservedSMEM_offset_0_alias,@"STO_CUDA_RESERVED_SHARED STV_DEFAULT"
__nv_reservedSMEM_offset_0_alias:
	.zero		0
	.zero		64


//--------------------- .nv.constant0._Z13medianFilter3PhS_ --------------------------
	.section	.nv.constant0._Z13medianFilter3PhS_,"a",@progbits
	.sectionflags	@""
	.align	4
.nv.constant0._Z13medianFilter3PhS_:
	.zero		912


//--------------------- SYMBOLS --------------------------

	.type		.nv.reservedSmem.offset0,@object
	.size		.nv.reservedSmem.offset0,0x4
